	.headerflags	@"EF_CUDA_TEXMODE_UNIFIED EF_CUDA_64BIT_ADDRESS EF_CUDA_ACCELERATORS EF_CUDA_SM90 EF_CUDA_VIRTUAL_SM(EF_CUDA_SM90)"
	.elftype	@"ET_EXEC"


//--------------------- .nv.info                  --------------------------
	.section	.nv.info,"",@"SHT_CUDA_INFO"
	.align	4


	//----- nvinfo : EIATTR_REGCOUNT
	.align		4
        /*0000*/ 	.byte	0x04, 0x2f
        /*0002*/ 	.short	(.L_3 - .L_2)
	.align		4
.L_2:
        /*0004*/ 	.word	index@(triton_poi_fused__native_batch_norm_legit_no_training_add_5)
        /*0008*/ 	.word	0x00000020


	//----- nvinfo : EIATTR_MIN_STACK_SIZE
	.align		4
.L_3:
        /*000c*/ 	.byte	0x04, 0x12
        /*000e*/ 	.short	(.L_5 - .L_4)
	.align		4
.L_4:
        /*0010*/ 	.word	index@(triton_poi_fused__native_batch_norm_legit_no_training_add_5)
        /*0014*/ 	.word	0x00000000


	//----- nvinfo : EIATTR_FRAME_SIZE
	.align		4
.L_5:
        /*0018*/ 	.byte	0x04, 0x11
        /*001a*/ 	.short	(.L_7 - .L_6)
	.align		4
.L_6:
        /*001c*/ 	.word	index@(triton_poi_fused__native_batch_norm_legit_no_training_add_5)
        /*0020*/ 	.word	0x00000000


	//----- nvinfo : EIATTR_MIN_STACK_SIZE
	.align		4
.L_7:
        /*0024*/ 	.byte	0x04, 0x12
        /*0026*/ 	.short	(.L_9 - .L_8)
	.align		4
.L_8:
        /*0028*/ 	.word	index@(triton_poi_fused__native_batch_norm_legit_no_training_add_5)
        /*002c*/ 	.word	0x00000000
.L_9:


//--------------------- .nv.info.triton_poi_fused__native_batch_norm_legit_no_training_add_5 --------------------------
	.section	.nv.info.triton_poi_fused__native_batch_norm_legit_no_training_add_5,"",@"SHT_CUDA_INFO"
	.sectionflags	@""
	.align	4


	//----- nvinfo : EIATTR_CUDA_API_VERSION
	.align		4
        /*0000*/ 	.byte	0x04, 0x37
        /*0002*/ 	.short	(.L_11 - .L_10)
.L_10:
        /*0004*/ 	.word	0x0000007c


	//----- nvinfo : EIATTR_KPARAM_INFO
	.align		4
.L_11:
        /*0008*/ 	.byte	0x04, 0x17
        /*000a*/ 	.short	(.L_13 - .L_12)
.L_12:
        /*000c*/ 	.word	0x00000000
        /*0010*/ 	.short	0x0006
        /*0012*/ 	.short	0x0030
        /*0014*/ 	.byte	0x00, 0xf0, 0x11, 0x00


	//----- nvinfo : EIATTR_KPARAM_INFO
	.align		4
.L_13:
        /*0018*/ 	.byte	0x04, 0x17
        /*001a*/ 	.short	(.L_15 - .L_14)
.L_14:
        /*001c*/ 	.word	0x00000000
        /*0020*/ 	.short	0x0005
        /*0022*/ 	.short	0x0028
        /*0024*/ 	.byte	0x00, 0xf4, 0x21, 0x00


	//----- nvinfo : EIATTR_KPARAM_INFO
	.align		4
.L_15:
        /*0028*/ 	.byte	0x04, 0x17
        /*002a*/ 	.short	(.L_17 - .L_16)
.L_16:
        /*002c*/ 	.word	0x00000000
        /*0030*/ 	.short	0x0004
        /*0032*/ 	.short	0x0020
        /*0034*/ 	.byte	0x00, 0xf4, 0x21, 0x00


	//----- nvinfo : EIATTR_KPARAM_INFO
	.align		4
.L_17:
        /*0038*/ 	.byte	0x04, 0x17
        /*003a*/ 	.short	(.L_19 - .L_18)
.L_18:
        /*003c*/ 	.word	0x00000000
        /*0040*/ 	.short	0x0003
        /*0042*/ 	.short	0x0018
        /*0044*/ 	.byte	0x00, 0xf4, 0x21, 0x00


	//----- nvinfo : EIATTR_KPARAM_INFO
	.align		4
.L_19:
        /*0048*/ 	.byte	0x04, 0x17
        /*004a*/ 	.short	(.L_21 - .L_20)
.L_20:
        /*004c*/ 	.word	0x00000000
        /*0050*/ 	.short	0x0002
        /*0052*/ 	.short	0x0010
        /*0054*/ 	.byte	0x00, 0xf4, 0x21, 0x00


	//----- nvinfo : EIATTR_KPARAM_INFO
	.align		4
.L_21:
        /*0058*/ 	.byte	0x04, 0x17
        /*005a*/ 	.short	(.L_23 - .L_22)
.L_22:
        /*005c*/ 	.word	0x00000000
        /*0060*/ 	.short	0x0001
        /*0062*/ 	.short	0x0008
        /*0064*/ 	.byte	0x00, 0xf4, 0x21, 0x00


	//----- nvinfo : EIATTR_KPARAM_INFO
	.align		4
.L_23:
        /*0068*/ 	.byte	0x04, 0x17
        /*006a*/ 	.short	(.L_25 - .L_24)
.L_24:
        /*006c*/ 	.word	0x00000000
        /*0070*/ 	.short	0x0000
        /*0072*/ 	.short	0x0000
        /*0074*/ 	.byte	0x00, 0xf4, 0x21, 0x00


	//----- nvinfo : EIATTR_SPARSE_MMA_MASK
	.align		4
.L_25:
        /*0078*/ 	.byte	0x03, 0x50
        /*007a*/ 	.short	0x0000


	//----- nvinfo : EIATTR_MAXREG_COUNT
	.align		4
        /*007c*/ 	.byte	0x03, 0x1b
        /*007e*/ 	.short	0x00ff


	//----- nvinfo : EIATTR_EXIT_INSTR_OFFSETS
	.align		4
        /*0080*/ 	.byte	0x04, 0x1c
        /*0082*/ 	.short	(.L_27 - .L_26)


	//   ....[0]....
.L_26:
        /*0084*/ 	.word	0x00000660


	//----- nvinfo : EIATTR_REQNTID
	.align		4
.L_27:
        /*0088*/ 	.byte	0x04, 0x10
        /*008a*/ 	.short	(.L_29 - .L_28)
.L_28:
        /*008c*/ 	.word	0x00000080
        /*0090*/ 	.word	0x00000001
        /*0094*/ 	.word	0x00000001


	//----- nvinfo : EIATTR_CBANK_PARAM_SIZE
	.align		4
.L_29:
        /*0098*/ 	.byte	0x03, 0x19
        /*009a*/ 	.short	0x0034


	//----- nvinfo : EIATTR_PARAM_CBANK
	.align		4
        /*009c*/ 	.byte	0x04, 0x0a
        /*009e*/ 	.short	(.L_31 - .L_30)
	.align		4
.L_30:
        /*00a0*/ 	.word	index@(.nv.constant0.triton_poi_fused__native_batch_norm_legit_no_training_add_5)
        /*00a4*/ 	.short	0x0210
        /*00a6*/ 	.short	0x0034


	//----- nvinfo : EIATTR_SW_WAR
	.align		4
.L_31:
        /*00a8*/ 	.byte	0x04, 0x36
        /*00aa*/ 	.short	(.L_33 - .L_32)
.L_32:
        /*00ac*/ 	.word	0x00000008
.L_33:


//--------------------- .nv.callgraph             --------------------------
	.section	.nv.callgraph,"",@"SHT_CUDA_CALLGRAPH"
	.align	4
	.sectionentsize	8
	.align		4
        /*0000*/ 	.word	0x00000000
	.align		4
        /*0004*/ 	.word	0xffffffff
	.align		4
        /*0008*/ 	.word	0x00000000
	.align		4
        /*000c*/ 	.word	0xfffffffe
	.align		4
        /*0010*/ 	.word	0x00000000
	.align		4
        /*0014*/ 	.word	0xfffffffd
	.align		4
        /*0018*/ 	.word	0x00000000
	.align		4
        /*001c*/ 	.word	0xfffffffc


//--------------------- .nv.constant4             --------------------------
	.section	.nv.constant4,"a",@progbits
	.align	8
	.align		8
.nv.constant4:
        /*0000*/ 	.dword	_$_str
	.align		8
        /*0008*/ 	.dword	_$_str_$_2


//--------------------- .text.triton_poi_fused__native_batch_norm_legit_no_training_add_5 --------------------------
	.section	.text.triton_poi_fused__native_batch_norm_legit_no_training_add_5,"ax",@progbits
	.align	128
        .global         triton_poi_fused__native_batch_norm_legit_no_training_add_5
        .type           triton_poi_fused__native_batch_norm_legit_no_training_add_5,@function
        .size           triton_poi_fused__native_batch_norm_legit_no_training_add_5,(.L_x_1 - triton_poi_fused__native_batch_norm_legit_no_training_add_5)
        .other          triton_poi_fused__native_batch_norm_legit_no_training_add_5,@"STO_CUDA_ENTRY STV_DEFAULT"
triton_poi_fused__native_batch_norm_legit_no_training_add_5:
.text.triton_poi_fused__native_batch_norm_legit_no_training_add_5:
[----:B------:R-:W-:Y:S01]  /*0000*/  LDC R1, c[0x0][0x28] ;  /* 0x00000a00ff017b82 */ /* 0x000fe20000000800 */
[----:B------:R-:W1:Y:S07]  /*0010*/  S2R R0, SR_TID.X ;  /* 0x0000000000007919 */ /* 0x000e6e0000002100 */
[----:B------:R-:W2:Y:S01]  /*0020*/  LDC.64 R2, c[0x0][0x228] ;  /* 0x00008a00ff027b82 */ /* 0x000ea20000000a00 */
[----:B------:R-:W-:Y:S01]  /*0030*/  ULDC.64 UR4, c[0x0][0x208] ;  /* 0x0000820000047ab9 */ /* 0x000fe20000000a00 */
[----:B------:R-:W3:Y:S06]  /*0040*/  S2R R13, SR_CTAID.X ;  /* 0x00000000000d7919 */ /* 0x000eec0000002500 */
[----:B------:R-:W4:Y:S08]  /*0050*/  LDC.64 R8, c[0x0][0x220] ;  /* 0x00008800ff087b82 */ /* 0x000f300000000a00 */
[----:B------:R-:W5:Y:S08]  /*0060*/  LDC.64 R28, c[0x0][0x218] ;  /* 0x00008600ff1c7b82 */ /* 0x000f700000000a00 */
[----:B------:R-:W4:Y:S01]  /*0070*/  LDC.64 R22, c[0x0][0x230] ;  /* 0x00008c00ff167b82 */ /* 0x000f220000000a00 */
[----:B-1----:R-:W-:-:S07]  /*0080*/  SHF.L.U32 R0, R0, 0x2, RZ ;  /* 0x0000000200007819 */ /* 0x002fce00000006ff */
[----:B------:R-:W1:Y:S01]  /*0090*/  LDC.64 R24, c[0x0][0x238] ;  /* 0x00008e00ff187b82 */ /* 0x000e620000000a00 */
[----:B---3--:R-:W-:Y:S02]  /*00a0*/  SHF.R.S32.HI R4, RZ, 0x15, R13 ;  /* 0x00000015ff047819 */ /* 0x008fe4000001140d */
[----:B------:R-:W-:Y:S02]  /*00b0*/  LOP3.LUT R0, R0, 0x1fc, RZ, 0xc0, !PT ;  /* 0x000001fc00007812 */ /* 0x000fe400078ec0ff */
[----:B------:R-:W-:Y:S02]  /*00c0*/  SGXT R4, R4, 0x1 ;  /* 0x000000010404781a */ /* 0x000fe40000000200 */
[----:B------:R-:W-:-:S04]  /*00d0*/  LEA R13, R13, R0, 0xa ;  /* 0x000000000d0d7211 */ /* 0x000fc800078e50ff */
[----:B------:R-:W-:-:S04]  /*00e0*/  LEA.HI R4, R4, R13, RZ, 0x8 ;  /* 0x0000000d04047211 */ /* 0x000fc800078f40ff */
[----:B------:R-:W-:Y:S02]  /*00f0*/  SHF.R.S32.HI R27, RZ, 0x8, R4 ;  /* 0x00000008ff1b7819 */ /* 0x000fe40000011404 */
[----:B------:R-:W-:Y:S02]  /*0100*/  IADD3 R4, R4, 0x200, RZ ;  /* 0x0000020004047810 */ /* 0x000fe40007ffe0ff */
[----:B------:R-:W-:Y:S02]  /*0110*/  LEA.HI R0, R27, R27, RZ, 0x8 ;  /* 0x0000001b1b007211 */ /* 0x000fe400078f40ff */
[----:B------:R-:W-:Y:S02]  /*0120*/  SHF.R.S32.HI R19, RZ, 0x8, R4 ;  /* 0x00000008ff137819 */ /* 0x000fe40000011404 */
[----:B------:R-:W-:Y:S02]  /*0130*/  LOP3.LUT R0, R0, 0xffffff00, RZ, 0xc0, !PT ;  /* 0xffffff0000007812 */ /* 0x000fe400078ec0ff */
[----:B------:R-:W-:-:S02]  /*0140*/  LEA.HI R4, R19, R19, RZ, 0x8 ;  /* 0x0000001313047211 */ /* 0x000fc400078f40ff */
[----:B------:R-:W-:Y:S02]  /*0150*/  IADD3 R27, R27, -R0, RZ ;  /* 0x800000001b1b7210 */ /* 0x000fe40007ffe0ff */
[----:B------:R-:W-:-:S03]  /*0160*/  LOP3.LUT R0, R4, 0xffffff00, RZ, 0xc0, !PT ;  /* 0xffffff0004007812 */ /* 0x000fc600078ec0ff */
[----:B--2---:R-:W-:Y:S01]  /*0170*/  IMAD.WIDE R4, R27, 0x4, R2 ;  /* 0x000000041b047825 */ /* 0x004fe200078e0202 */
[----:B------:R-:W-:-:S05]  /*0180*/  IADD3 R19, R19, -R0, RZ ;  /* 0x8000000013137210 */ /* 0x000fca0007ffe0ff */
[----:B------:R-:W-:Y:S01]  /*0190*/  IMAD.WIDE R2, R19, 0x4, R2 ;  /* 0x0000000413027825 */ /* 0x000fe200078e0202 */
[----:B------:R-:W2:Y:S05]  /*01a0*/  LDG.E.EL R4, desc[UR4][R4.64] ;  /* 0x0000000404047981 */ /* 0x000eaa000c2e1900 */
[----:B------:R-:W3:Y:S01]  /*01b0*/  LDG.E.EL R2, desc[UR4][R2.64] ;  /* 0x0000000402027981 */ /* 0x000ee2000c2e1900 */
[----:B------:R-:W-:Y:S01]  /*01c0*/  HFMA2.MMA R18, -RZ, RZ, 1.625, 0 ;  /* 0x3e800000ff127435 */ /* 0x000fe200000001ff */
[----:B----4-:R-:W-:-:S04]  /*01d0*/  IMAD.WIDE R20, R27, 0x4, R8 ;  /* 0x000000041b147825 */ /* 0x010fc800078e0208 */
[----:B-----5:R-:W-:Y:S02]  /*01e0*/  IMAD.WIDE R28, R13, 0x4, R28 ;  /* 0x000000040d1c7825 */ /* 0x020fe400078e021c */
[----:B------:R-:W4:Y:S02]  /*01f0*/  LDG.E.EL R20, desc[UR4][R20.64] ;  /* 0x0000000414147981 */ /* 0x000f24000c2e1900 */
[----:B------:R-:W-:-:S04]  /*0200*/  IMAD.WIDE R8, R19, 0x4, R8 ;  /* 0x0000000413087825 */ /* 0x000fc800078e0208 */
[C---:B0-----:R-:W-:Y:S01]  /*0210*/  IMAD.WIDE R14, R27.reuse, 0x4, R22 ;  /* 0x000000041b0e7825 */ /* 0x041fe200078e0216 */
[----:B------:R-:W5:Y:S03]  /*0220*/  LDG.E.EL R21, desc[UR4][R8.64] ;  /* 0x0000000408157981 */ /* 0x000f66000c2e1900 */
[----:B-1----:R-:W-:-:S04]  /*0230*/  IMAD.WIDE R26, R27, 0x4, R24 ;  /* 0x000000041b1a7825 */ /* 0x002fc800078e0218 */
[C---:B------:R-:W-:Y:S02]  /*0240*/  IMAD.WIDE R22, R19.reuse, 0x4, R22 ;  /* 0x0000000413167825 */ /* 0x040fe400078e0216 */
[----:B------:R-:W4:Y:S02]  /*0250*/  LDG.E.EL R27, desc[UR4][R26.64] ;  /* 0x000000041a1b7981 */ /* 0x000f24000c2e1900 */
[----:B------:R-:W-:Y:S02]  /*0260*/  IMAD.WIDE R24, R19, 0x4, R24 ;  /* 0x0000000413187825 */ /* 0x000fe400078e0218 */
[----:B------:R-:W5:Y:S04]  /*0270*/  LDG.E.128 R8, desc[UR4][R28.64+0x800] ;  /* 0x000800041c087981 */ /* 0x000f68000c1e1d00 */
[----:B------:R-:W4:Y:S04]  /*0280*/  LDG.E.EL R22, desc[UR4][R22.64] ;  /* 0x0000000416167981 */ /* 0x000f28000c2e1900 */
[----:B------:R-:W4:Y:S01]  /*0290*/  LDG.E.EL R25, desc[UR4][R24.64] ;  /* 0x0000000418197981 */ /* 0x000f22000c2e1900 */
[----:B--2---:R-:W-:-:S03]  /*02a0*/  FADD R0, R4, 9.9999997473787516356e-06 ;  /* 0x3727c5ac04007421 */ /* 0x004fc60000000000 */
[----:B------:R0:W2:Y:S01]  /*02b0*/  LDG.E.128 R4, desc[UR4][R28.64] ;  /* 0x000000041c047981 */ /* 0x0000a2000c1e1d00 */
[----:B------:R1:W0:Y:S01]  /*02c0*/  MUFU.SQRT R16, R0 ;  /* 0x0000000000107308 */ /* 0x0002220000002000 */
[----:B---3--:R-:W-:Y:S02]  /*02d0*/  FADD R17, R2, 9.9999997473787516356e-06 ;  /* 0x3727c5ac02117421 */ /* 0x008fe40000000000 */
[----:B------:R-:W3:Y:S05]  /*02e0*/  LDC.64 R2, c[0x0][0x210] ;  /* 0x00008400ff027b82 */ /* 0x000eea0000000a00 */
[----:B------:R-:W0:Y:S01]  /*02f0*/  MUFU.SQRT R17, R17 ;  /* 0x0000001100117308 */ /* 0x000e220000002000 */
[----:B-1----:R-:W2:Y:S01]  /*0300*/  LDG.E.EL R0, desc[UR4][R14.64] ;  /* 0x000000040e007981 */ /* 0x002ea2000c2e1900 */
[----:B0-----:R-:W-:-:S02]  /*0310*/  FSETP.GT.AND P0, PT, R16, 8.50705917302346158658e+37, PT ;  /* 0x7e8000001000780b */ /* 0x001fc40003f04000 */
[----:B------:R-:W-:Y:S02]  /*0320*/  FSETP.GEU.AND P2, PT, R16, 1.175494350822287508e-38, PT ;  /* 0x008000001000780b */ /* 0x000fe40003f4e000 */
[C---:B------:R-:W-:Y:S02]  /*0330*/  FSETP.GT.AND P1, PT, R17.reuse, 8.50705917302346158658e+37, PT ;  /* 0x7e8000001100780b */ /* 0x040fe40003f24000 */
[----:B------:R-:W-:-:S07]  /*0340*/  FSETP.GEU.AND P3, PT, R17, 1.175494350822287508e-38, PT ;  /* 0x008000001100780b */ /* 0x000fce0003f6e000 */
[----:B------:R-:W-:-:S04]  /*0350*/  @P0 FMUL R16, R16, 0.25 ;  /* 0x3e80000010100820 */ /* 0x000fc80000400000 */
[----:B------:R-:W-:Y:S01]  /*0360*/  @!P2 FMUL R16, R16, 16777216 ;  /* 0x4b8000001010a820 */ /* 0x000fe20000400000 */
[----:B------:R-:W-:-:S04]  /*0370*/  @P1 FMUL R17, R17, 0.25 ;  /* 0x3e80000011111820 */ /* 0x000fc80000400000 */
[----:B------:R-:W-:Y:S01]  /*0380*/  @!P3 FMUL R17, R17, 16777216 ;  /* 0x4b8000001111b820 */ /* 0x000fe20000400000 */
[----:B------:R-:W0:Y:S01]  /*0390*/  MUFU.RCP R16, R16 ;  /* 0x0000001000107308 */ /* 0x000e220000001000 */
[C---:B------:R-:W-:Y:S02]  /*03a0*/  FSEL R19, R18.reuse, 1, P0 ;  /* 0x3f80000012137808 */ /* 0x040fe40000000000 */
[----:B------:R-:W-:-:S05]  /*03b0*/  FSEL R18, R18, 1, P1 ;  /* 0x3f80000012127808 */ /* 0x000fca0000800000 */
[----:B------:R-:W1:Y:S01]  /*03c0*/  MUFU.RCP R17, R17 ;  /* 0x0000001100117308 */ /* 0x000e620000001000 */
[----:B------:R-:W-:Y:S01]  /*03d0*/  @!P2 FMUL R19, R19, 16777216 ;  /* 0x4b8000001313a820 */ /* 0x000fe20000400000 */
[----:B------:R-:W-:Y:S01]  /*03e0*/  @!P3 FMUL R18, R18, 16777216 ;  /* 0x4b8000001212b820 */ /* 0x000fe20000400000 */
[----:B---3--:R-:W-:-:S04]  /*03f0*/  IMAD.WIDE R2, R13, 0x4, R2 ;  /* 0x000000040d027825 */ /* 0x008fc800078e0202 */
[----:B0-----:R-:W-:Y:S01]  /*0400*/  FMUL R28, R16, R19 ;  /* 0x00000013101c7220 */ /* 0x001fe20000400000 */
[----:B------:R-:W3:Y:S01]  /*0410*/  LDG.E.128 R12, desc[UR4][R2.64] ;  /* 0x00000004020c7981 */ /* 0x000ee2000c1e1d00 */
[----:B-1----:R-:W-:-:S03]  /*0420*/  FMUL R23, R17, R18 ;  /* 0x0000001211177220 */ /* 0x002fc60000400000 */
[----:B------:R-:W3:Y:S01]  /*0430*/  LDG.E.128 R16, desc[UR4][R2.64+0x800] ;  /* 0x0008000402107981 */ /* 0x000ee2000c1e1d00 */
[--C-:B-----5:R-:W-:Y:S01]  /*0440*/  FADD R24, R8, -R21.reuse ;  /* 0x8000001508187221 */ /* 0x120fe20000000000 */
[--C-:B------:R-:W-:Y:S01]  /*0450*/  FADD R8, R9, -R21.reuse ;  /* 0x8000001509087221 */ /* 0x100fe20000000000 */
[----:B------:R-:W-:-:S03]  /*0460*/  FADD R10, R10, -R21 ;  /* 0x800000150a0a7221 */ /* 0x000fc60000000000 */
[-C--:B------:R-:W-:Y:S01]  /*0470*/  FMUL R8, R8, R23.reuse ;  /* 0x0000001708087220 */ /* 0x080fe20000400000 */
[----:B------:R-:W-:-:S03]  /*0480*/  FMUL R10, R10, R23 ;  /* 0x000000170a0a7220 */ /* 0x000fc60000400000 */
[----:B----4-:R-:W-:Y:S01]  /*0490*/  FFMA R8, R22, R8, R25 ;  /* 0x0000000816087223 */ /* 0x010fe20000000019 */
[--C-:B--2---:R-:W-:Y:S01]  /*04a0*/  FADD R26, R4, -R20.reuse ;  /* 0x80000014041a7221 */ /* 0x104fe20000000000 */
[--C-:B------:R-:W-:Y:S01]  /*04b0*/  FADD R4, R5, -R20.reuse ;  /* 0x8000001405047221 */ /* 0x100fe20000000000 */
[--C-:B------:R-:W-:Y:S01]  /*04c0*/  FADD R29, R6, -R20.reuse ;  /* 0x80000014061d7221 */ /* 0x100fe20000000000 */
[----:B------:R-:W-:Y:S01]  /*04d0*/  FADD R7, R7, -R20 ;  /* 0x8000001407077221 */ /* 0x000fe20000000000 */
[----:B------:R-:W-:Y:S01]  /*04e0*/  FADD R20, R11, -R21 ;  /* 0x800000150b147221 */ /* 0x000fe20000000000 */
[-C--:B------:R-:W-:Y:S01]  /*04f0*/  FMUL R5, R26, R28.reuse ;  /* 0x0000001c1a057220 */ /* 0x080fe20000400000 */
[-C--:B------:R-:W-:Y:S01]  /*0500*/  FMUL R4, R4, R28.reuse ;  /* 0x0000001c04047220 */ /* 0x080fe20000400000 */
[-C--:B------:R-:W-:Y:S01]  /*0510*/  FMUL R6, R29, R28.reuse ;  /* 0x0000001c1d067220 */ /* 0x080fe20000400000 */
[----:B------:R-:W-:Y:S01]  /*0520*/  FMUL R28, R7, R28 ;  /* 0x0000001c071c7220 */ /* 0x000fe20000400000 */
[-C--:B------:R-:W-:Y:S01]  /*0530*/  FMUL R7, R24, R23.reuse ;  /* 0x0000001718077220 */ /* 0x080fe20000400000 */
[----:B------:R-:W-:Y:S01]  /*0540*/  FMUL R20, R20, R23 ;  /* 0x0000001714147220 */ /* 0x000fe20000400000 */
[C-C-:B------:R-:W-:Y:S01]  /*0550*/  FFMA R5, R0.reuse, R5, R27.reuse ;  /* 0x0000000500057223 */ /* 0x140fe2000000001b */
[C-C-:B------:R-:W-:Y:S01]  /*0560*/  FFMA R4, R0.reuse, R4, R27.reuse ;  /* 0x0000000400047223 */ /* 0x140fe2000000001b */
[C-C-:B------:R-:W-:Y:S01]  /*0570*/  FFMA R9, R0.reuse, R6, R27.reuse ;  /* 0x0000000600097223 */ /* 0x140fe2000000001b */
[----:B------:R-:W-:Y:S01]  /*0580*/  FFMA R28, R0, R28, R27 ;  /* 0x0000001c001c7223 */ /* 0x000fe2000000001b */
[C-C-:B------:R-:W-:Y:S01]  /*0590*/  FFMA R7, R22.reuse, R7, R25.reuse ;  /* 0x0000000716077223 */ /* 0x140fe20000000019 */
[C-C-:B------:R-:W-:Y:S01]  /*05a0*/  FFMA R11, R22.reuse, R10, R25.reuse ;  /* 0x0000000a160b7223 */ /* 0x140fe20000000019 */
[----:B------:R-:W-:Y:S01]  /*05b0*/  FFMA R20, R22, R20, R25 ;  /* 0x0000001416147223 */ /* 0x000fe20000000019 */
[----:B---3--:R-:W-:Y:S01]  /*05c0*/  FADD R12, R12, R5 ;  /* 0x000000050c0c7221 */ /* 0x008fe20000000000 */
[----:B------:R-:W-:Y:S01]  /*05d0*/  FADD R13, R13, R4 ;  /* 0x000000040d0d7221 */ /* 0x000fe20000000000 */
[----:B------:R-:W-:Y:S01]  /*05e0*/  FADD R14, R14, R9 ;  /* 0x000000090e0e7221 */ /* 0x000fe20000000000 */
[----:B------:R-:W-:Y:S01]  /*05f0*/  FADD R15, R15, R28 ;  /* 0x0000001c0f0f7221 */ /* 0x000fe20000000000 */
[----:B------:R-:W-:Y:S01]  /*0600*/  FADD R16, R16, R7 ;  /* 0x0000000710107221 */ /* 0x000fe20000000000 */
[----:B------:R-:W-:Y:S01]  /*0610*/  FADD R17, R17, R8 ;  /* 0x0000000811117221 */ /* 0x000fe20000000000 */
[----:B------:R-:W-:Y:S01]  /*0620*/  FADD R18, R18, R11 ;  /* 0x0000000b12127221 */ /* 0x000fe20000000000 */
[----:B------:R-:W-:Y:S01]  /*0630*/  FADD R19, R19, R20 ;  /* 0x0000001413137221 */ /* 0x000fe20000000000 */
[----:B------:R-:W-:Y:S04]  /*0640*/  STG.E.128 desc[UR4][R2.64], R12 ;  /* 0x0000000c02007986 */ /* 0x000fe8000c101d04 */
[----:B------:R-:W-:Y:S01]  /*0650*/  STG.E.128 desc[UR4][R2.64+0x800], R16 ;  /* 0x0008001002007986 */ /* 0x000fe2000c101d04 */
[----:B------:R-:W-:Y:S05]  /*0660*/  EXIT ;  /* 0x000000000000794d */ /* 0x000fea0003800000 */
.L_x_0:
[----:B------:R-:W-:-:S00]  /*0670*/  BRA `(.L_x_0) ;  /* 0xfffffffc00fc7947 */ /* 0x000fc0000383ffff */
[----:B------:R-:W-:-:S00]  /*0680*/  NOP ;  /* 0x0000000000007918 */ /* 0x000fc00000000000 */
[----:B------:R-:W-:-:S00]  /*0690*/  NOP ;  /* 0x0000000000007918 */ /* 0x000fc00000000000 */
[----:B------:R-:W-:-:S00]  /*06a0*/  NOP ;  /* 0x0000000000007918 */ /* 0x000fc00000000000 */
[----:B------:R-:W-:-:S00]  /*06b0*/  NOP ;  /* 0x0000000000007918 */ /* 0x000fc00000000000 */
[----:B------:R-:W-:-:S00]  /*06c0*/  NOP ;  /* 0x0000000000007918 */ /* 0x000fc00000000000 */
[----:B------:R-:W-:-:S00]  /*06d0*/  NOP ;  /* 0x0000000000007918 */ /* 0x000fc00000000000 */
[----:B------:R-:W-:-:S00]  /*06e0*/  NOP ;  /* 0x0000000000007918 */ /* 0x000fc00000000000 */
[----:B------:R-:W-:-:S00]  /*06f0*/  NOP ;  /* 0x0000000000007918 */ /* 0x000fc00000000000 */
.L_x_1:


//--------------------- .nv.global.init           --------------------------
	.section	.nv.global.init,"aw",@progbits
.nv.global.init:
	.type		_$_str,@object
	.size		_$_str,(_$_str_$_2 - _$_str)
_$_str:
        /*0000*/ 	.byte	0x5f, 0x5f, 0x43, 0x55, 0x44, 0x41, 0x5f, 0x46, 0x54, 0x5a, 0x00
	.type		_$_str_$_2,@object
	.size		_$_str_$_2,(.L_1 - _$_str_$_2)
_$_str_$_2:
        /*000b*/ 	.byte	0x5f, 0x5f, 0x43, 0x55, 0x44, 0x41, 0x5f, 0x50, 0x52, 0x45, 0x43, 0x5f, 0x53, 0x51, 0x52, 0x54
        /*001b*/ 	.byte	0x00
.L_1:


//--------------------- .nv.constant0.triton_poi_fused__native_batch_norm_legit_no_training_add_5 --------------------------
	.section	.nv.constant0.triton_poi_fused__native_batch_norm_legit_no_training_add_5,"a",@progbits
	.sectionflags	@""
	.align	4
.nv.constant0.triton_poi_fused__native_batch_norm_legit_no_training_add_5:
	.zero		580
